//
// Generated by NVIDIA NVVM Compiler
//
// Compiler Build ID: CL-36424714
// Cuda compilation tools, release 13.0, V13.0.88
// Based on NVVM 20.0.0
//

.version 9.0
.target sm_100
.address_size 64

	// .globl	_Z15bandwidthKernelPyiii

.visible .entry _Z15bandwidthKernelPyiii(
	.param .u64 .ptr .align 1 _Z15bandwidthKernelPyiii_param_0,
	.param .u32 _Z15bandwidthKernelPyiii_param_1,
	.param .u32 _Z15bandwidthKernelPyiii_param_2,
	.param .u32 _Z15bandwidthKernelPyiii_param_3
)
{
	.reg .pred 	%p<6>;
	.reg .b32 	%r<30>;
	.reg .b64 	%rd<13>;

	ld.param.u64 	%rd3, [_Z15bandwidthKernelPyiii_param_0];
	ld.param.u32 	%r10, [_Z15bandwidthKernelPyiii_param_1];
	ld.param.u32 	%r11, [_Z15bandwidthKernelPyiii_param_2];
	ld.param.u32 	%r12, [_Z15bandwidthKernelPyiii_param_3];
	mov.b32 	%r13, 0;
	mov.u32 	%r28, %r13;
	mov.u32 	%r29, %r13;
	mov.u32 	%r14, %tid.x;
	mov.u32 	%r1, %ntid.x;
	mov.u32 	%r15, %ctaid.x;
	mad.lo.s32 	%r2, %r1, %r15, %r14;
	setp.lt.s32 	%p1, %r12, 1;
	@%p1 bra 	$L__BB0_8;
	mov.u32 	%r17, %nctaid.x;
	mul.lo.s32 	%r3, %r17, %r1;
	mov.b32 	%r25, 0;
$L__BB0_2:
	setp.ge.s32 	%p2, %r2, %r11;
	@%p2 bra 	$L__BB0_7;
	mov.u32 	%r26, %r2;
$L__BB0_4:
	setp.lt.s32 	%p3, %r26, %r10;
	mov.u32 	%r27, %r26;
	@%p3 bra 	$L__BB0_6;
	rem.s32 	%r27, %r26, %r10;
$L__BB0_6:
	mul.wide.s32 	%rd8, %r27, 8;
	add.s64 	%rd7, %rd3, %rd8;
	// begin inline asm
	ld.global.cg.u64 %rd6, [%rd7];
	// end inline asm
	mov.u32 	%r18, %r28;
	cvt.u32.u64 	%r19, %rd6;
	add.s32 	%r20, %r18, %r19;
	mov.u32 	%r28, %r20;
	mov.u32 	%r21, %r28;
	mov.u32 	%r22, %r29;
	add.s32 	%r23, %r22, %r21;
	mov.u32 	%r29, %r23;
	add.s32 	%r26, %r26, %r3;
	setp.lt.s32 	%p4, %r26, %r11;
	@%p4 bra 	$L__BB0_4;
$L__BB0_7:
	add.s32 	%r25, %r25, 1;
	setp.ne.s32 	%p5, %r25, %r12;
	@%p5 bra 	$L__BB0_2;
$L__BB0_8:
	cvta.to.global.u64 	%rd9, %rd3;
	cvt.s64.s32 	%rd10, %r29;
	rem.s32 	%r24, %r2, %r10;
	mul.wide.s32 	%rd11, %r24, 8;
	add.s64 	%rd12, %rd9, %rd11;
	st.global.u64 	[%rd12], %rd10;
	ret;

}


// ===== COMPILED SASS (sm_100) =====

	.target	sm_100

	.elftype	@"ET_EXEC"


//--------------------- .note.nv.tkinfo           --------------------------
	.section	.note.nv.tkinfo,"",@"SHT_NOTE"
	.sectionflags	@"SHF_NOTE_NV_TKINFO"
	.tkinfo
        /*0018*/ 	.word	0x00000002
        /*0030*/ 	.string	""
        /*0030*/ 	.string	"ptxas"
        /*0030*/ 	.string	"Cuda compilation tools, release 13.0, V13.0.88"
        /*0030*/ 	.string	"Build cuda_13.0.r13.0/compiler.36424714_0"
        /*0030*/ 	.string	"-arch sm_100 -m 64 "



//--------------------- .note.nv.cuinfo           --------------------------
	.section	.note.nv.cuinfo,"",@"SHT_NOTE"
	.sectionflags	@"SHF_NOTE_NV_CUINFO"
        /*0018*/ 	.short	0x0002
        /*001a*/ 	.short	0x0064
        /*001c*/ 	.short	0x0082
	.zero		2


//--------------------- .nv.info                  --------------------------
	.section	.nv.info,"",@"SHT_CUDA_INFO"
	.align	4


	//----- nvinfo : EIATTR_REGCOUNT
	.align		4
        /*0000*/ 	.byte	0x04, 0x2f
        /*0002*/ 	.short	(.L_1 - .L_0)
	.align		4
.L_0:
        /*0004*/ 	.word	index@(_Z15bandwidthKernelPyiii)
        /*0008*/ 	.word	0x00000010


	//----- nvinfo : EIATTR_FRAME_SIZE
	.align		4
.L_1:
        /*000c*/ 	.byte	0x04, 0x11
        /*000e*/ 	.short	(.L_3 - .L_2)
	.align		4
.L_2:
        /*0010*/ 	.word	index@(_Z15bandwidthKernelPyiii)
        /*0014*/ 	.word	0x00000000


	//----- nvinfo : EIATTR_MIN_STACK_SIZE
	.align		4
.L_3:
        /*0018*/ 	.byte	0x04, 0x12
        /*001a*/ 	.short	(.L_5 - .L_4)
	.align		4
.L_4:
        /*001c*/ 	.word	index@(_Z15bandwidthKernelPyiii)
        /*0020*/ 	.word	0x00000000
.L_5:


//--------------------- .nv.compat                --------------------------
	.section	.nv.compat,"",@"SHT_CUDA_COMPAT_INFO"
	.align	4
        /*0000*/ 	.byte	0x02, 0x09, 0x00, 0x00, 0x02, 0x02, 0x01, 0x00, 0x02, 0x05, 0x05, 0x00, 0x03, 0x07, 0x01, 0x01
        /*0010*/ 	.byte	0x02, 0x03, 0x00, 0x00, 0x02, 0x06, 0x01, 0x00, 0x04, 0x0b, 0x08, 0x00, 0x09, 0x00, 0x00, 0x00
        /*0020*/ 	.byte	0x00, 0x00, 0x00, 0x00


//--------------------- .nv.info._Z15bandwidthKernelPyiii --------------------------
	.section	.nv.info._Z15bandwidthKernelPyiii,"",@"SHT_CUDA_INFO"
	.sectionflags	@""
	.align	4


	//----- nvinfo : EIATTR_CUDA_API_VERSION
	.align		4
        /*0000*/ 	.byte	0x04, 0x37
        /*0002*/ 	.short	(.L_7 - .L_6)
.L_6:
        /*0004*/ 	.word	0x00000082


	//----- nvinfo : EIATTR_KPARAM_INFO
	.align		4
.L_7:
        /*0008*/ 	.byte	0x04, 0x17
        /*000a*/ 	.short	(.L_9 - .L_8)
.L_8:
        /*000c*/ 	.word	0x00000000
        /*0010*/ 	.short	0x0003
        /*0012*/ 	.short	0x0010
        /*0014*/ 	.byte	0x00, 0xf0, 0x11, 0x00


	//----- nvinfo : EIATTR_KPARAM_INFO
	.align		4
.L_9:
        /*0018*/ 	.byte	0x04, 0x17
        /*001a*/ 	.short	(.L_11 - .L_10)
.L_10:
        /*001c*/ 	.word	0x00000000
        /*0020*/ 	.short	0x0002
        /*0022*/ 	.short	0x000c
        /*0024*/ 	.byte	0x00, 0xf0, 0x11, 0x00


	//----- nvinfo : EIATTR_KPARAM_INFO
	.align		4
.L_11:
        /*0028*/ 	.byte	0x04, 0x17
        /*002a*/ 	.short	(.L_13 - .L_12)
.L_12:
        /*002c*/ 	.word	0x00000000
        /*0030*/ 	.short	0x0001
        /*0032*/ 	.short	0x0008
        /*0034*/ 	.byte	0x00, 0xf0, 0x11, 0x00


	//----- nvinfo : EIATTR_KPARAM_INFO
	.align		4
.L_13:
        /*0038*/ 	.byte	0x04, 0x17
        /*003a*/ 	.short	(.L_15 - .L_14)
.L_14:
        /*003c*/ 	.word	0x00000000
        /*0040*/ 	.short	0x0000
        /*0042*/ 	.short	0x0000
        /*0044*/ 	.byte	0x00, 0xf5, 0x21, 0x00


	//----- nvinfo : EIATTR_SPARSE_MMA_MASK
	.align		4
.L_15:
        /*0048*/ 	.byte	0x03, 0x50
        /*004a*/ 	.short	0x0000


	//----- nvinfo : EIATTR_MAXREG_COUNT
	.align		4
        /*004c*/ 	.byte	0x03, 0x1b
        /*004e*/ 	.short	0x00ff


	//----- nvinfo : EIATTR_MERCURY_ISA_VERSION
	.align		4
        /*0050*/ 	.byte	0x03, 0x5f
        /*0052*/ 	.short	0x0101


	//----- nvinfo : EIATTR_VRC_CTA_INIT_COUNT
	.align		4
        /*0054*/ 	.byte	0x02, 0x4a
	.zero		1
	.zero		1


	//----- nvinfo : EIATTR_EXIT_INSTR_OFFSETS
	.align		4
        /*0058*/ 	.byte	0x04, 0x1c
        /*005a*/ 	.short	(.L_17 - .L_16)


	//   ....[0]....
.L_16:
        /*005c*/ 	.word	0x00000590


	//----- nvinfo : EIATTR_CRS_STACK_SIZE
	.align		4
.L_17:
        /*0060*/ 	.byte	0x04, 0x1e
        /*0062*/ 	.short	(.L_19 - .L_18)
.L_18:
        /*0064*/ 	.word	0x00000000


	//----- nvinfo : EIATTR_CBANK_PARAM_SIZE
	.align		4
.L_19:
        /*0068*/ 	.byte	0x03, 0x19
        /*006a*/ 	.short	0x0014


	//----- nvinfo : EIATTR_PARAM_CBANK
	.align		4
        /*006c*/ 	.byte	0x04, 0x0a
        /*006e*/ 	.short	(.L_21 - .L_20)
	.align		4
.L_20:
        /*0070*/ 	.word	index@(.nv.constant0._Z15bandwidthKernelPyiii)
        /*0074*/ 	.short	0x0380
        /*0076*/ 	.short	0x0014


	//----- nvinfo : EIATTR_SW_WAR
	.align		4
.L_21:
        /*0078*/ 	.byte	0x04, 0x36
        /*007a*/ 	.short	(.L_23 - .L_22)
.L_22:
        /*007c*/ 	.word	0x00000008
.L_23:


//--------------------- .nv.callgraph             --------------------------
	.section	.nv.callgraph,"",@"SHT_CUDA_CALLGRAPH"
	.align	4
	.sectionentsize	8
	.align		4
        /*0000*/ 	.word	0x00000000
	.align		4
        /*0004*/ 	.word	0xffffffff
	.align		4
        /*0008*/ 	.word	0x00000000
	.align		4
        /*000c*/ 	.word	0xfffffffe
	.align		4
        /*0010*/ 	.word	0x00000000
	.align		4
        /*0014*/ 	.word	0xfffffffd
	.align		4
        /*0018*/ 	.word	0x00000000
	.align		4
        /*001c*/ 	.word	0xfffffffc


//--------------------- .text._Z15bandwidthKernelPyiii --------------------------
	.section	.text._Z15bandwidthKernelPyiii,"ax",@progbits
	.align	128
        .global         _Z15bandwidthKernelPyiii
        .type           _Z15bandwidthKernelPyiii,@function
        .size           _Z15bandwidthKernelPyiii,(.L_x_8 - _Z15bandwidthKernelPyiii)
        .other          _Z15bandwidthKernelPyiii,@"STO_CUDA_ENTRY STV_DEFAULT"
_Z15bandwidthKernelPyiii:
.text._Z15bandwidthKernelPyiii:
[----:B------:R-:W-:Y:S01]  /*0000*/  LDC R1, c[0x0][0x37c] ;  /* 0x0000df00ff017b82 */ /* 0x000fe20000000800 */
[----:B------:R-:W0:Y:S01]  /*0010*/  S2R R4, SR_TID.X ;  /* 0x0000000000047919 */ /* 0x000e220000002100 */
[----:B------:R-:W1:Y:S01]  /*0020*/  LDCU UR4, c[0x0][0x390] ;  /* 0x00007200ff0477ac */ /* 0x000e620008000800 */
[----:B------:R-:W-:Y:S01]  /*0030*/  IMAD.MOV.U32 R0, RZ, RZ, RZ ;  /* 0x000000ffff007224 */ /* 0x000fe200078e00ff */
[----:B------:R-:W0:Y:S01]  /*0040*/  S2R R3, SR_CTAID.X ;  /* 0x0000000000037919 */ /* 0x000e220000002500 */
[----:B------:R-:W0:Y:S01]  /*0050*/  LDCU UR5, c[0x0][0x360] ;  /* 0x00006c00ff0577ac */ /* 0x000e220008000800 */
[----:B------:R-:W2:Y:S01]  /*0060*/  LDCU.64 UR6, c[0x0][0x358] ;  /* 0x00006b00ff0677ac */ /* 0x000ea20008000a00 */
[----:B-1----:R-:W-:Y:S01]  /*0070*/  UISETP.GE.AND UP0, UPT, UR4, 0x1, UPT ;  /* 0x000000010400788c */ /* 0x002fe2000bf06270 */
[----:B0-----:R-:W-:-:S08]  /*0080*/  IMAD R4, R3, UR5, R4 ;  /* 0x0000000503047c24 */ /* 0x001fd0000f8e0204 */
[----:B--2---:R-:W-:Y:S05]  /*0090*/  BRA.U !UP0, `(.L_x_0) ;  /* 0x0000000108c87547 */ /* 0x004fea000b800000 */
[----:B------:R-:W0:Y:S01]  /*00a0*/  LDCU UR4, c[0x0][0x370] ;  /* 0x00006e00ff0477ac */ /* 0x000e220008000800 */
[----:B------:R-:W-:Y:S01]  /*00b0*/  IMAD.MOV.U32 R5, RZ, RZ, RZ ;  /* 0x000000ffff057224 */ /* 0x000fe200078e00ff */
[----:B0-----:R-:W-:-:S03]  /*00c0*/  UIMAD UR5, UR5, UR4, URZ ;  /* 0x00000004050572a4 */ /* 0x001fc6000f8e02ff */
[----:B------:R-:W-:-:S09]  /*00d0*/  UMOV UR4, URZ ;  /* 0x000000ff00047c82 */ /* 0x000fd20008000000 */
.L_x_6:
[----:B------:R-:W0:Y:S01]  /*00e0*/  LDCU UR8, c[0x0][0x38c] ;  /* 0x00007180ff0877ac */ /* 0x000e220008000800 */
[----:B------:R-:W-:Y:S01]  /*00f0*/  BSSY.RECONVERGENT B0, `(.L_x_1) ;  /* 0x000002b000007945 */ /* 0x000fe20003800200 */
[----:B------:R-:W1:Y:S01]  /*0100*/  LDCU UR9, c[0x0][0x390] ;  /* 0x00007200ff0977ac */ /* 0x000e620008000800 */
[----:B------:R-:W-:Y:S01]  /*0110*/  UIADD3 UR4, UPT, UPT, UR4, 0x1, URZ ;  /* 0x0000000104047890 */ /* 0x000fe2000fffe0ff */
[----:B------:R-:W2:Y:S01]  /*0120*/  LDCU UR10, c[0x0][0x38c] ;  /* 0x00007180ff0a77ac */ /* 0x000ea20008000800 */
[----:B0-----:R-:W-:Y:S02]  /*0130*/  ISETP.GE.AND P0, PT, R4, UR8, PT ;  /* 0x0000000804007c0c */ /* 0x001fe4000bf06270 */
[----:B-1----:R-:W-:-:S11]  /*0140*/  UISETP.NE.AND UP0, UPT, UR4, UR9, UPT ;  /* 0x000000090400728c */ /* 0x002fd6000bf05270 */
[----:B--2---:R-:W-:Y:S05]  /*0150*/  @P0 BRA `(.L_x_2) ;  /* 0x0000000000900947 */ /* 0x004fea0003800000 */
[----:B------:R-:W0:Y:S01]  /*0160*/  LDC R11, c[0x0][0x388] ;  /* 0x0000e200ff0b7b82 */ /* 0x000e220000000800 */
[----:B------:R-:W-:-:S07]  /*0170*/  MOV R8, R4 ;  /* 0x0000000400087202 */ /* 0x000fce0000000f00 */
[----:B------:R-:W1:Y:S02]  /*0180*/  LDC.64 R2, c[0x0][0x380] ;  /* 0x0000e000ff027b82 */ /* 0x000e640000000a00 */
.L_x_5:
[----:B0-----:R-:W-:Y:S01]  /*0190*/  ISETP.GE.AND P0, PT, R8, R11, PT ;  /* 0x0000000b0800720c */ /* 0x001fe20003f06270 */
[----:B------:R-:W-:Y:S01]  /*01a0*/  BSSY.RECONVERGENT B1, `(.L_x_3) ;  /* 0x0000018000017945 */ /* 0x000fe20003800200 */
[----:B------:R-:W-:-:S11]  /*01b0*/  IMAD.MOV.U32 R7, RZ, RZ, R8 ;  /* 0x000000ffff077224 */ /* 0x000fd600078e0008 */
[----:B------:R-:W-:Y:S05]  /*01c0*/  @!P0 BRA `(.L_x_4) ;  /* 0x0000000000548947 */ /* 0x000fea0003800000 */
[----:B------:R-:W-:Y:S02]  /*01d0*/  IABS R10, R11 ;  /* 0x0000000b000a7213 */ /* 0x000fe40000000000 */
[----:B------:R-:W-:Y:S02]  /*01e0*/  IABS R12, R8 ;  /* 0x00000008000c7213 */ /* 0x000fe40000000000 */
[----:B------:R-:W0:Y:S01]  /*01f0*/  I2F.RP R9, R10 ;  /* 0x0000000a00097306 */ /* 0x000e220000209400 */
[----:B------:R-:W-:-:S07]  /*0200*/  ISETP.GE.AND P2, PT, R8, RZ, PT ;  /* 0x000000ff0800720c */ /* 0x000fce0003f46270 */
[----:B0-----:R-:W0:Y:S02]  /*0210*/  MUFU.RCP R9, R9 ;  /* 0x0000000900097308 */ /* 0x001e240000001000 */
[----:B0-----:R-:W-:-:S06]  /*0220*/  VIADD R6, R9, 0xffffffe ;  /* 0x0ffffffe09067836 */ /* 0x001fcc0000000000 */
[----:B------:R0:W2:Y:S02]  /*0230*/  F2I.FTZ.U32.TRUNC.NTZ R7, R6 ;  /* 0x0000000600077305 */ /* 0x0000a4000021f000 */
[----:B0-----:R-:W-:Y:S01]  /*0240*/  IMAD.MOV.U32 R6, RZ, RZ, RZ ;  /* 0x000000ffff067224 */ /* 0x001fe200078e00ff */
[----:B--2---:R-:W-:-:S05]  /*0250*/  IADD3 R13, PT, PT, RZ, -R7, RZ ;  /* 0x80000007ff0d7210 */ /* 0x004fca0007ffe0ff */
[----:B------:R-:W-:-:S04]  /*0260*/  IMAD R13, R13, R10, RZ ;  /* 0x0000000a0d0d7224 */ /* 0x000fc800078e02ff */
[----:B------:R-:W-:-:S06]  /*0270*/  IMAD.HI.U32 R7, R7, R13, R6 ;  /* 0x0000000d07077227 */ /* 0x000fcc00078e0006 */
[----:B------:R-:W-:-:S04]  /*0280*/  IMAD.HI.U32 R7, R7, R12, RZ ;  /* 0x0000000c07077227 */ /* 0x000fc800078e00ff */
[----:B------:R-:W-:-:S04]  /*0290*/  IMAD.MOV R7, RZ, RZ, -R7 ;  /* 0x000000ffff077224 */ /* 0x000fc800078e0a07 */
[----:B------:R-:W-:-:S05]  /*02a0*/  IMAD R7, R10, R7, R12 ;  /* 0x000000070a077224 */ /* 0x000fca00078e020c */
[----:B------:R-:W-:-:S13]  /*02b0*/  ISETP.GT.U32.AND P0, PT, R10, R7, PT ;  /* 0x000000070a00720c */ /* 0x000fda0003f04070 */
[----:B------:R-:W-:Y:S02]  /*02c0*/  @!P0 IADD3 R7, PT, PT, R7, -R10, RZ ;  /* 0x8000000a07078210 */ /* 0x000fe40007ffe0ff */
[----:B------:R-:W-:Y:S02]  /*02d0*/  ISETP.NE.AND P0, PT, R11, RZ, PT ;  /* 0x000000ff0b00720c */ /* 0x000fe40003f05270 */
[----:B------:R-:W-:-:S13]  /*02e0*/  ISETP.GT.U32.AND P1, PT, R10, R7, PT ;  /* 0x000000070a00720c */ /* 0x000fda0003f24070 */
[----:B------:R-:W-:-:S04]  /*02f0*/  @!P1 IMAD.IADD R7, R7, 0x1, -R10 ;  /* 0x0000000107079824 */ /* 0x000fc800078e0a0a */
[----:B------:R-:W-:Y:S01]  /*0300*/  @!P2 IMAD.MOV R7, RZ, RZ, -R7 ;  /* 0x000000ffff07a224 */ /* 0x000fe200078e0a07 */
[----:B------:R-:W-:-:S07]  /*0310*/  @!P0 LOP3.LUT R7, RZ, R11, RZ, 0x33, !PT ;  /* 0x0000000bff078212 */ /* 0x000fce00078e33ff */
.L_x_4:
[----:B------:R-:W-:Y:S05]  /*0320*/  BSYNC.RECONVERGENT B1 ;  /* 0x0000000000017941 */ /* 0x000fea0003800200 */
.L_x_3:
[----:B-1----:R-:W-:-:S06]  /*0330*/  IMAD.WIDE R6, R7, 0x8, R2 ;  /* 0x0000000807067825 */ /* 0x002fcc00078e0202 */
[----:B------:R-:W2:Y:S01]  /*0340*/  LDG.E.STRONG.GPU R6, desc[UR6][R6.64] ;  /* 0x0000000606067981 */ /* 0x000ea2000c1ef900 */
[----:B------:R-:W-:-:S04]  /*0350*/  IADD3 R8, PT, PT, R8, UR5, RZ ;  /* 0x0000000508087c10 */ /* 0x000fc8000fffe0ff */
[----:B------:R-:W-:Y:S01]  /*0360*/  ISETP.GE.AND P0, PT, R8, UR10, PT ;  /* 0x0000000a08007c0c */ /* 0x000fe2000bf06270 */
[----:B--2---:R-:W-:-:S05]  /*0370*/  IMAD.IADD R5, R6, 0x1, R5 ;  /* 0x0000000106057824 */ /* 0x004fca00078e0205 */
[----:B------:R-:W-:-:S07]  /*0380*/  IADD3 R0, PT, PT, R5, R0, RZ ;  /* 0x0000000005007210 */ /* 0x000fce0007ffe0ff */
[----:B------:R-:W-:Y:S05]  /*0390*/  @!P0 BRA `(.L_x_5) ;  /* 0xfffffffc007c8947 */ /* 0x000fea000383ffff */
.L_x_2:
[----:B------:R-:W-:Y:S05]  /*03a0*/  BSYNC.RECONVERGENT B0 ;  /* 0x0000000000007941 */ /* 0x000fea0003800200 */
.L_x_1:
[----:B------:R-:W-:Y:S05]  /*03b0*/  BRA.U UP0, `(.L_x_6) ;  /* 0xfffffffd00487547 */ /* 0x000fea000b83ffff */
.L_x_0:
[----:B------:R-:W0:Y:S01]  /*03c0*/  LDC R9, c[0x0][0x388] ;  /* 0x0000e200ff097b82 */ /* 0x000e220000000800 */
[----:B------:R-:W-:Y:S01]  /*03d0*/  IMAD.MOV.U32 R2, RZ, RZ, RZ ;  /* 0x000000ffff027224 */ /* 0x000fe200078e00ff */
[----:B------:R-:W-:Y:S02]  /*03e0*/  IABS R8, R4 ;  /* 0x0000000400087213 */ /* 0x000fe40000000000 */
[----:B------:R-:W-:Y:S02]  /*03f0*/  ISETP.GE.AND P1, PT, R4, RZ, PT ;  /* 0x000000ff0400720c */ /* 0x000fe40003f26270 */
[----:B------:R-:W-:Y:S02]  /*0400*/  MOV R4, R0 ;  /* 0x0000000000047202 */ /* 0x000fe40000000f00 */
[----:B0-----:R-:W-:Y:S02]  /*0410*/  IABS R6, R9 ;  /* 0x0000000900067213 */ /* 0x001fe40000000000 */
[----:B------:R-:W-:-:S02]  /*0420*/  ISETP.NE.AND P2, PT, R9, RZ, PT ;  /* 0x000000ff0900720c */ /* 0x000fc40003f45270 */
[----:B------:R-:W0:Y:S08]  /*0430*/  I2F.RP R7, R6 ;  /* 0x0000000600077306 */ /* 0x000e300000209400 */
[----:B0-----:R-:W0:Y:S02]  /*0440*/  MUFU.RCP R7, R7 ;  /* 0x0000000700077308 */ /* 0x001e240000001000 */
[----:B0-----:R-:W-:-:S06]  /*0450*/  VIADD R3, R7, 0xffffffe ;  /* 0x0ffffffe07037836 */ /* 0x001fcc0000000000 */
[----:B------:R-:W0:Y:S02]  /*0460*/  F2I.FTZ.U32.TRUNC.NTZ R3, R3 ;  /* 0x0000000300037305 */ /* 0x000e24000021f000 */
[----:B0-----:R-:W-:-:S05]  /*0470*/  IADD3 R5, PT, PT, RZ, -R3, RZ ;  /* 0x80000003ff057210 */ /* 0x001fca0007ffe0ff */
[----:B------:R-:W-:-:S04]  /*0480*/  IMAD R5, R5, R6, RZ ;  /* 0x0000000605057224 */ /* 0x000fc800078e02ff */
[----:B------:R-:W-:Y:S01]  /*0490*/  IMAD.HI.U32 R2, R3, R5, R2 ;  /* 0x0000000503027227 */ /* 0x000fe200078e0002 */
[----:B------:R-:W-:-:S05]  /*04a0*/  MOV R5, R8 ;  /* 0x0000000800057202 */ /* 0x000fca0000000f00 */
[----:B------:R-:W-:-:S04]  /*04b0*/  IMAD.HI.U32 R2, R2, R5, RZ ;  /* 0x0000000502027227 */ /* 0x000fc800078e00ff */
[----:B------:R-:W-:-:S04]  /*04c0*/  IMAD.MOV R2, RZ, RZ, -R2 ;  /* 0x000000ffff027224 */ /* 0x000fc800078e0a02 */
[C---:B------:R-:W-:Y:S02]  /*04d0*/  IMAD R5, R6.reuse, R2, R5 ;  /* 0x0000000206057224 */ /* 0x040fe400078e0205 */
[----:B------:R-:W0:Y:S03]  /*04e0*/  LDC.64 R2, c[0x0][0x380] ;  /* 0x0000e000ff027b82 */ /* 0x000e260000000a00 */
[----:B------:R-:W-:-:S13]  /*04f0*/  ISETP.GT.U32.AND P0, PT, R6, R5, PT ;  /* 0x000000050600720c */ /* 0x000fda0003f04070 */
[----:B------:R-:W-:-:S04]  /*0500*/  @!P0 IADD3 R5, PT, PT, R5, -R6, RZ ;  /* 0x8000000605058210 */ /* 0x000fc80007ffe0ff */
[----:B------:R-:W-:-:S13]  /*0510*/  ISETP.GT.U32.AND P0, PT, R6, R5, PT ;  /* 0x000000050600720c */ /* 0x000fda0003f04070 */
[----:B------:R-:W-:-:S05]  /*0520*/  @!P0 IMAD.IADD R5, R5, 0x1, -R6 ;  /* 0x0000000105058824 */ /* 0x000fca00078e0a06 */
[----:B------:R-:W-:Y:S02]  /*0530*/  MOV R7, R5 ;  /* 0x0000000500077202 */ /* 0x000fe40000000f00 */
[----:B------:R-:W-:-:S03]  /*0540*/  SHF.R.S32.HI R5, RZ, 0x1f, R0 ;  /* 0x0000001fff057819 */ /* 0x000fc60000011400 */
[----:B------:R-:W-:Y:S01]  /*0550*/  @!P1 IMAD.MOV R7, RZ, RZ, -R7 ;  /* 0x000000ffff079224 */ /* 0x000fe200078e0a07 */
[----:B------:R-:W-:-:S05]  /*0560*/  @!P2 LOP3.LUT R7, RZ, R9, RZ, 0x33, !PT ;  /* 0x00000009ff07a212 */ /* 0x000fca00078e33ff */
[----:B0-----:R-:W-:-:S05]  /*0570*/  IMAD.WIDE R2, R7, 0x8, R2 ;  /* 0x0000000807027825 */ /* 0x001fca00078e0202 */
[----:B------:R-:W-:Y:S01]  /*0580*/  STG.E.64 desc[UR6][R2.64], R4 ;  /* 0x0000000402007986 */ /* 0x000fe2000c101b06 */
[----:B------:R-:W-:Y:S05]  /*0590*/  EXIT ;  /* 0x000000000000794d */ /* 0x000fea0003800000 */
.L_x_7:
[----:B------:R-:W-:-:S00]  /*05a0*/  BRA `(.L_x_7) ;  /* 0xfffffffc00fc7947 */ /* 0x000fc0000383ffff */
[----:B------:R-:W-:-:S00]  /*05b0*/  NOP ;  /* 0x0000000000007918 */ /* 0x000fc00000000000 */
        /* <DEDUP_REMOVED lines=12> */
.L_x_8:


//--------------------- .nv.shared.reserved.0     --------------------------
	.section	.nv.shared.reserved.0,"aw",@nobits
	.weak		__nv_reservedSMEM_offset_0_alias
	.size		__nv_reservedSMEM_offset_0_alias, 0, 64
	.other		__nv_reservedSMEM_offset_0_alias,@"STO_CUDA_RESERVED_SHARED STV_DEFAULT"
__nv_reservedSMEM_offset_0_alias:
	.zero		0
	.zero		64


//--------------------- .nv.constant0._Z15bandwidthKernelPyiii --------------------------
	.section	.nv.constant0._Z15bandwidthKernelPyiii,"a",@progbits
	.sectionflags	@""
	.align	4
.nv.constant0._Z15bandwidthKernelPyiii:
	.zero		916


//--------------------- SYMBOLS --------------------------

	.type		.nv.reservedSmem.offset0,@object
	.size		.nv.reservedSmem.offset0,0x4
